	.headerflags	@"EF_CUDA_TEXMODE_UNIFIED EF_CUDA_64BIT_ADDRESS EF_CUDA_ACCELERATORS EF_CUDA_SM90 EF_CUDA_VIRTUAL_SM(EF_CUDA_SM90)"
	.elftype	@"ET_EXEC"


//--------------------- .nv.info                  --------------------------
	.section	.nv.info,"",@"SHT_CUDA_INFO"
	.align	4


	//----- nvinfo : EIATTR_REGCOUNT
	.align		4
        /*0000*/ 	.byte	0x04, 0x2f
        /*0002*/ 	.short	(.L_1 - .L_0)
	.align		4
.L_0:
        /*0004*/ 	.word	index@(triton_poi_fused_convolution_51)
        /*0008*/ 	.word	0x0000000c


	//----- nvinfo : EIATTR_MIN_STACK_SIZE
	.align		4
.L_1:
        /*000c*/ 	.byte	0x04, 0x12
        /*000e*/ 	.short	(.L_3 - .L_2)
	.align		4
.L_2:
        /*0010*/ 	.word	index@(triton_poi_fused_convolution_51)
        /*0014*/ 	.word	0x00000000


	//----- nvinfo : EIATTR_FRAME_SIZE
	.align		4
.L_3:
        /*0018*/ 	.byte	0x04, 0x11
        /*001a*/ 	.short	(.L_5 - .L_4)
	.align		4
.L_4:
        /*001c*/ 	.word	index@(triton_poi_fused_convolution_51)
        /*0020*/ 	.word	0x00000000


	//----- nvinfo : EIATTR_MIN_STACK_SIZE
	.align		4
.L_5:
        /*0024*/ 	.byte	0x04, 0x12
        /*0026*/ 	.short	(.L_7 - .L_6)
	.align		4
.L_6:
        /*0028*/ 	.word	index@(triton_poi_fused_convolution_51)
        /*002c*/ 	.word	0x00000000
.L_7:


//--------------------- .nv.info.triton_poi_fused_convolution_51 --------------------------
	.section	.nv.info.triton_poi_fused_convolution_51,"",@"SHT_CUDA_INFO"
	.sectionflags	@""
	.align	4


	//----- nvinfo : EIATTR_CUDA_API_VERSION
	.align		4
        /*0000*/ 	.byte	0x04, 0x37
        /*0002*/ 	.short	(.L_9 - .L_8)
.L_8:
        /*0004*/ 	.word	0x0000007c


	//----- nvinfo : EIATTR_KPARAM_INFO
	.align		4
.L_9:
        /*0008*/ 	.byte	0x04, 0x17
        /*000a*/ 	.short	(.L_11 - .L_10)
.L_10:
        /*000c*/ 	.word	0x00000000
        /*0010*/ 	.short	0x0002
        /*0012*/ 	.short	0x0010
        /*0014*/ 	.byte	0x00, 0xf0, 0x11, 0x00


	//----- nvinfo : EIATTR_KPARAM_INFO
	.align		4
.L_11:
        /*0018*/ 	.byte	0x04, 0x17
        /*001a*/ 	.short	(.L_13 - .L_12)
.L_12:
        /*001c*/ 	.word	0x00000000
        /*0020*/ 	.short	0x0001
        /*0022*/ 	.short	0x0008
        /*0024*/ 	.byte	0x00, 0xf4, 0x21, 0x00


	//----- nvinfo : EIATTR_KPARAM_INFO
	.align		4
.L_13:
        /*0028*/ 	.byte	0x04, 0x17
        /*002a*/ 	.short	(.L_15 - .L_14)
.L_14:
        /*002c*/ 	.word	0x00000000
        /*0030*/ 	.short	0x0000
        /*0032*/ 	.short	0x0000
        /*0034*/ 	.byte	0x00, 0xf4, 0x21, 0x00


	//----- nvinfo : EIATTR_SPARSE_MMA_MASK
	.align		4
.L_15:
        /*0038*/ 	.byte	0x03, 0x50
        /*003a*/ 	.short	0x0000


	//----- nvinfo : EIATTR_MAXREG_COUNT
	.align		4
        /*003c*/ 	.byte	0x03, 0x1b
        /*003e*/ 	.short	0x00ff


	//----- nvinfo : EIATTR_EXIT_INSTR_OFFSETS
	.align		4
        /*0040*/ 	.byte	0x04, 0x1c
        /*0042*/ 	.short	(.L_17 - .L_16)


	//   ....[0]....
.L_16:
        /*0044*/ 	.word	0x000001b0


	//   ....[1]....
        /*0048*/ 	.word	0x000001d0


	//----- nvinfo : EIATTR_REQNTID
	.align		4
.L_17:
        /*004c*/ 	.byte	0x04, 0x10
        /*004e*/ 	.short	(.L_19 - .L_18)
.L_18:
        /*0050*/ 	.word	0x00000080
        /*0054*/ 	.word	0x00000001
        /*0058*/ 	.word	0x00000001


	//----- nvinfo : EIATTR_CBANK_PARAM_SIZE
	.align		4
.L_19:
        /*005c*/ 	.byte	0x03, 0x19
        /*005e*/ 	.short	0x0014


	//----- nvinfo : EIATTR_PARAM_CBANK
	.align		4
        /*0060*/ 	.byte	0x04, 0x0a
        /*0062*/ 	.short	(.L_21 - .L_20)
	.align		4
.L_20:
        /*0064*/ 	.word	index@(.nv.constant0.triton_poi_fused_convolution_51)
        /*0068*/ 	.short	0x0210
        /*006a*/ 	.short	0x0014


	//----- nvinfo : EIATTR_SW_WAR
	.align		4
.L_21:
        /*006c*/ 	.byte	0x04, 0x36
        /*006e*/ 	.short	(.L_23 - .L_22)
.L_22:
        /*0070*/ 	.word	0x00000008
.L_23:


//--------------------- .nv.callgraph             --------------------------
	.section	.nv.callgraph,"",@"SHT_CUDA_CALLGRAPH"
	.align	4
	.sectionentsize	8
	.align		4
        /*0000*/ 	.word	0x00000000
	.align		4
        /*0004*/ 	.word	0xffffffff
	.align		4
        /*0008*/ 	.word	0x00000000
	.align		4
        /*000c*/ 	.word	0xfffffffe
	.align		4
        /*0010*/ 	.word	0x00000000
	.align		4
        /*0014*/ 	.word	0xfffffffd
	.align		4
        /*0018*/ 	.word	0x00000000
	.align		4
        /*001c*/ 	.word	0xfffffffc


//--------------------- .text.triton_poi_fused_convolution_51 --------------------------
	.section	.text.triton_poi_fused_convolution_51,"ax",@progbits
	.align	128
        .global         triton_poi_fused_convolution_51
        .type           triton_poi_fused_convolution_51,@function
        .size           triton_poi_fused_convolution_51,(.L_x_1 - triton_poi_fused_convolution_51)
        .other          triton_poi_fused_convolution_51,@"STO_CUDA_ENTRY STV_DEFAULT"
triton_poi_fused_convolution_51:
.text.triton_poi_fused_convolution_51:
[----:B------:R-:W0:Y:S02]  /*0000*/  LDC R1, c[0x0][0x28] ;  /* 0x00000a00ff017b82 */ /* 0x000e240000000800 */
[----:B------:R-:W1:Y:S01]  /*0010*/  S2R R0, SR_TID.X ;  /* 0x0000000000007919 */ /* 0x000e620000002100 */
[----:B------:R-:W2:Y:S01]  /*0020*/  LDC.64 R2, c[0x0][0x210] ;  /* 0x00008400ff027b82 */ /* 0x000ea20000000a00 */
[----:B------:R-:W-:Y:S01]  /*0030*/  ULDC.64 UR4, c[0x0][0x208] ;  /* 0x0000820000047ab9 */ /* 0x000fe20000000a00 */
[----:B------:R-:W3:Y:S06]  /*0040*/  S2R R7, SR_CTAID.X ;  /* 0x0000000000077919 */ /* 0x000eec0000002500 */
[----:B------:R-:W4:Y:S01]  /*0050*/  LDC.64 R4, c[0x0][0x218] ;  /* 0x00008600ff047b82 */ /* 0x000f220000000a00 */
[----:B-1----:R-:W-:Y:S01]  /*0060*/  IMAD.SHL.U32 R0, R0, 0x2, RZ ;  /* 0x0000000200007824 */ /* 0x002fe200078e00ff */
[----:B---3--:R-:W-:-:S04]  /*0070*/  SHF.R.S32.HI R6, RZ, 0x17, R7 ;  /* 0x00000017ff067819 */ /* 0x008fc80000011407 */
[----:B------:R-:W-:Y:S02]  /*0080*/  LOP3.LUT R0, R0, 0xfe, RZ, 0xc0, !PT ;  /* 0x000000fe00007812 */ /* 0x000fe400078ec0ff */
[----:B------:R-:W-:-:S03]  /*0090*/  SGXT R6, R6, 0x1 ;  /* 0x000000010606781a */ /* 0x000fc60000000200 */
[----:B------:R-:W-:-:S04]  /*00a0*/  IMAD R7, R7, 0x100, R0 ;  /* 0x0000010007077824 */ /* 0x000fc800078e0200 */
[C---:B--2---:R-:W-:Y:S01]  /*00b0*/  IMAD.WIDE R2, R7.reuse, 0x4, R2 ;  /* 0x0000000407027825 */ /* 0x044fe200078e0202 */
[----:B------:R-:W-:Y:S02]  /*00c0*/  LEA.HI R6, R6, R7, RZ, 0x4 ;  /* 0x0000000706067211 */ /* 0x000fe400078f20ff */
[----:B------:R-:W-:Y:S02]  /*00d0*/  ISETP.GE.AND P0, PT, R7, 0x400, PT ;  /* 0x000004000700780c */ /* 0x000fe40003f06270 */
[----:B------:R-:W-:-:S04]  /*00e0*/  SHF.R.S32.HI R6, RZ, 0x4, R6 ;  /* 0x00000004ff067819 */ /* 0x000fc80000011406 */
[----:B------:R-:W-:-:S04]  /*00f0*/  LEA.HI R0, R6, R6, RZ, 0x4 ;  /* 0x0000000606007211 */ /* 0x000fc800078f20ff */
[----:B------:R-:W-:Y:S01]  /*0100*/  LOP3.LUT R9, R0, 0xfffffff0, RZ, 0xc0, !PT ;  /* 0xfffffff000097812 */ /* 0x000fe200078ec0ff */
[----:B------:R-:W-:-:S04]  /*0110*/  IMAD.MOV.U32 R0, RZ, RZ, RZ ;  /* 0x000000ffff007224 */ /* 0x000fc800078e00ff */
[----:B------:R-:W-:Y:S01]  /*0120*/  IMAD.IADD R9, R6, 0x1, -R9 ;  /* 0x0000000106097824 */ /* 0x000fe200078e0a09 */
[----:B------:R-:W-:-:S03]  /*0130*/  CS2R R6, SRZ ;  /* 0x0000000000067805 */ /* 0x000fc6000001ff00 */
[----:B----4-:R-:W-:-:S03]  /*0140*/  IMAD.WIDE R4, R9, 0x4, R4 ;  /* 0x0000000409047825 */ /* 0x010fc600078e0204 */
[----:B------:R-:W2:Y:S01]  /*0150*/  @!P0 LDG.E.64 R6, desc[UR4][R2.64] ;  /* 0x0000000402068981 */ /* 0x000ea2000c1e1b00 */
[----:B------:R-:W-:-:S03]  /*0160*/  IMAD.MOV.U32 R9, RZ, RZ, RZ ;  /* 0x000000ffff097224 */ /* 0x000fc600078e00ff */
[----:B------:R-:W2:Y:S04]  /*0170*/  @!P0 LDG.E.EL R0, desc[UR4][R4.64] ;  /* 0x0000000404008981 */ /* 0x000ea8000c2e1900 */
[----:B------:R-:W3:Y:S01]  /*0180*/  @!P0 LDG.E.EL R9, desc[UR4][R4.64] ;  /* 0x0000000404098981 */ /* 0x000ee2000c2e1900 */
[----:B--2---:R-:W-:Y:S01]  /*0190*/  FADD R7, R0, R7 ;  /* 0x0000000700077221 */ /* 0x004fe20000000000 */
[----:B---3--:R-:W-:Y:S01]  /*01a0*/  FADD R6, R9, R6 ;  /* 0x0000000609067221 */ /* 0x008fe20000000000 */
[----:B------:R-:W-:Y:S06]  /*01b0*/  @P0 EXIT ;  /* 0x000000000000094d */ /* 0x000fec0003800000 */
[----:B------:R-:W-:Y:S01]  /*01c0*/  STG.E.64 desc[UR4][R2.64], R6 ;  /* 0x0000000602007986 */ /* 0x000fe2000c101b04 */
[----:B------:R-:W-:Y:S05]  /*01d0*/  EXIT ;  /* 0x000000000000794d */ /* 0x000fea0003800000 */
.L_x_0:
[----:B------:R-:W-:-:S00]  /*01e0*/  BRA `(.L_x_0) ;  /* 0xfffffffc00fc7947 */ /* 0x000fc0000383ffff */
[----:B------:R-:W-:-:S00]  /*01f0*/  NOP ;  /* 0x0000000000007918 */ /* 0x000fc00000000000 */
        /* <DEDUP_REMOVED lines=8> */
.L_x_1:


//--------------------- .nv.constant0.triton_poi_fused_convolution_51 --------------------------
	.section	.nv.constant0.triton_poi_fused_convolution_51,"a",@progbits
	.sectionflags	@""
	.align	4
.nv.constant0.triton_poi_fused_convolution_51:
	.zero		548
